//
// Generated by NVIDIA NVVM Compiler
//
// Compiler Build ID: CL-36424714
// Cuda compilation tools, release 13.0, V13.0.88
// Based on NVVM 20.0.0
//

.version 9.0
.target sm_100
.address_size 64

	// .globl	_Z27matrix_multiplication_tiledPfS_S_ii

.visible .entry _Z27matrix_multiplication_tiledPfS_S_ii(
	.param .u64 .ptr .align 1 _Z27matrix_multiplication_tiledPfS_S_ii_param_0,
	.param .u64 .ptr .align 1 _Z27matrix_multiplication_tiledPfS_S_ii_param_1,
	.param .u64 .ptr .align 1 _Z27matrix_multiplication_tiledPfS_S_ii_param_2,
	.param .u32 _Z27matrix_multiplication_tiledPfS_S_ii_param_3,
	.param .u32 _Z27matrix_multiplication_tiledPfS_S_ii_param_4
)
{
	.reg .pred 	%p<11>;
	.reg .b32 	%r<90>;
	.reg .b32 	%f<67>;
	.reg .b64 	%rd<47>;

	ld.param.u64 	%rd4, [_Z27matrix_multiplication_tiledPfS_S_ii_param_0];
	ld.param.u64 	%rd5, [_Z27matrix_multiplication_tiledPfS_S_ii_param_1];
	ld.param.u64 	%rd3, [_Z27matrix_multiplication_tiledPfS_S_ii_param_2];
	ld.param.u32 	%r44, [_Z27matrix_multiplication_tiledPfS_S_ii_param_3];
	ld.param.u32 	%r45, [_Z27matrix_multiplication_tiledPfS_S_ii_param_4];
	cvta.to.global.u64 	%rd1, %rd5;
	cvta.to.global.u64 	%rd2, %rd4;
	mov.u32 	%r46, %ctaid.x;
	mov.u32 	%r47, %ntid.x;
	mov.u32 	%r48, %tid.x;
	mad.lo.s32 	%r1, %r46, %r47, %r48;
	mov.u32 	%r49, %ctaid.y;
	mov.u32 	%r50, %ntid.y;
	mov.u32 	%r51, %tid.y;
	mad.lo.s32 	%r52, %r49, %r50, %r51;
	setp.ge.s32 	%p1, %r1, %r44;
	setp.ge.s32 	%p2, %r52, %r45;
	or.pred  	%p3, %p1, %p2;
	@%p3 bra 	$L__BB0_13;
	mul.lo.s32 	%r3, %r45, %r1;
	add.s32 	%r4, %r45, -1;
	shr.u32 	%r54, %r4, 4;
	add.s32 	%r5, %r54, 1;
	and.b32  	%r6, %r5, 7;
	setp.lt.u32 	%p4, %r45, 113;
	mov.f32 	%f66, 0f00000000;
	mov.b32 	%r87, 0;
	@%p4 bra 	$L__BB0_4;
	shl.b32 	%r56, %r45, 6;
	add.s32 	%r85, %r52, %r56;
	shl.b32 	%r8, %r45, 7;
	mad.lo.s32 	%r84, %r45, 80, %r52;
	mad.lo.s32 	%r83, %r45, 96, %r52;
	mad.lo.s32 	%r82, %r45, 112, %r52;
	shl.b32 	%r57, %r45, 5;
	add.s32 	%r81, %r52, %r57;
	mad.lo.s32 	%r80, %r45, 48, %r52;
	shl.b32 	%r58, %r45, 4;
	add.s32 	%r79, %r52, %r58;
	and.b32  	%r59, %r5, 536870904;
	neg.s32 	%r77, %r59;
	mov.f32 	%f66, 0f00000000;
	mov.b32 	%r87, 0;
	mov.u32 	%r76, %r3;
	mov.u32 	%r78, %r52;
$L__BB0_3:
	.pragma "nounroll";
	mul.wide.s32 	%rd6, %r76, 4;
	add.s64 	%rd7, %rd2, %rd6;
	ld.global.f32 	%f16, [%rd7];
	mul.wide.u32 	%rd8, %r78, 4;
	add.s64 	%rd9, %rd1, %rd8;
	ld.global.f32 	%f17, [%rd9];
	fma.rn.f32 	%f18, %f16, %f17, %f66;
	ld.global.f32 	%f19, [%rd7+64];
	mul.wide.u32 	%rd10, %r79, 4;
	add.s64 	%rd11, %rd1, %rd10;
	ld.global.f32 	%f20, [%rd11];
	fma.rn.f32 	%f21, %f19, %f20, %f18;
	ld.global.f32 	%f22, [%rd7+128];
	mul.wide.u32 	%rd12, %r81, 4;
	add.s64 	%rd13, %rd1, %rd12;
	ld.global.f32 	%f23, [%rd13];
	fma.rn.f32 	%f24, %f22, %f23, %f21;
	ld.global.f32 	%f25, [%rd7+192];
	mul.wide.u32 	%rd14, %r80, 4;
	add.s64 	%rd15, %rd1, %rd14;
	ld.global.f32 	%f26, [%rd15];
	fma.rn.f32 	%f27, %f25, %f26, %f24;
	ld.global.f32 	%f28, [%rd7+256];
	mul.wide.u32 	%rd16, %r85, 4;
	add.s64 	%rd17, %rd1, %rd16;
	ld.global.f32 	%f29, [%rd17];
	fma.rn.f32 	%f30, %f28, %f29, %f27;
	ld.global.f32 	%f31, [%rd7+320];
	mul.wide.u32 	%rd18, %r84, 4;
	add.s64 	%rd19, %rd1, %rd18;
	ld.global.f32 	%f32, [%rd19];
	fma.rn.f32 	%f33, %f31, %f32, %f30;
	ld.global.f32 	%f34, [%rd7+384];
	mul.wide.u32 	%rd20, %r83, 4;
	add.s64 	%rd21, %rd1, %rd20;
	ld.global.f32 	%f35, [%rd21];
	fma.rn.f32 	%f36, %f34, %f35, %f33;
	ld.global.f32 	%f37, [%rd7+448];
	mul.wide.u32 	%rd22, %r82, 4;
	add.s64 	%rd23, %rd1, %rd22;
	ld.global.f32 	%f38, [%rd23];
	fma.rn.f32 	%f66, %f37, %f38, %f36;
	add.s32 	%r87, %r87, 128;
	add.s32 	%r85, %r85, %r8;
	add.s32 	%r84, %r84, %r8;
	add.s32 	%r83, %r83, %r8;
	add.s32 	%r82, %r82, %r8;
	add.s32 	%r81, %r81, %r8;
	add.s32 	%r80, %r80, %r8;
	add.s32 	%r79, %r79, %r8;
	add.s32 	%r78, %r78, %r8;
	add.s32 	%r77, %r77, 8;
	add.s32 	%r76, %r76, 128;
	setp.ne.s32 	%p5, %r77, 0;
	@%p5 bra 	$L__BB0_3;
$L__BB0_4:
	setp.eq.s32 	%p6, %r6, 0;
	@%p6 bra 	$L__BB0_12;
	setp.lt.u32 	%p7, %r6, 4;
	@%p7 bra 	$L__BB0_7;
	add.s32 	%r60, %r87, %r3;
	mul.wide.s32 	%rd24, %r60, 4;
	add.s64 	%rd25, %rd2, %rd24;
	ld.global.f32 	%f40, [%rd25];
	mad.lo.s32 	%r61, %r87, %r45, %r52;
	mul.wide.u32 	%rd26, %r61, 4;
	add.s64 	%rd27, %rd1, %rd26;
	ld.global.f32 	%f41, [%rd27];
	fma.rn.f32 	%f42, %f40, %f41, %f66;
	ld.global.f32 	%f43, [%rd25+64];
	shl.b32 	%r62, %r45, 4;
	add.s32 	%r63, %r61, %r62;
	mul.wide.u32 	%rd28, %r63, 4;
	add.s64 	%rd29, %rd1, %rd28;
	ld.global.f32 	%f44, [%rd29];
	fma.rn.f32 	%f45, %f43, %f44, %f42;
	ld.global.f32 	%f46, [%rd25+128];
	shl.b32 	%r64, %r45, 5;
	add.s32 	%r65, %r61, %r64;
	mul.wide.u32 	%rd30, %r65, 4;
	add.s64 	%rd31, %rd1, %rd30;
	ld.global.f32 	%f47, [%rd31];
	fma.rn.f32 	%f48, %f46, %f47, %f45;
	ld.global.f32 	%f49, [%rd25+192];
	add.s32 	%r66, %r65, %r62;
	mul.wide.u32 	%rd32, %r66, 4;
	add.s64 	%rd33, %rd1, %rd32;
	ld.global.f32 	%f50, [%rd33];
	fma.rn.f32 	%f66, %f49, %f50, %f48;
	add.s32 	%r87, %r87, 64;
$L__BB0_7:
	and.b32  	%r67, %r5, 3;
	setp.eq.s32 	%p8, %r67, 0;
	@%p8 bra 	$L__BB0_12;
	setp.eq.s32 	%p9, %r67, 1;
	@%p9 bra 	$L__BB0_10;
	add.s32 	%r68, %r87, %r3;
	mul.wide.s32 	%rd34, %r68, 4;
	add.s64 	%rd35, %rd2, %rd34;
	ld.global.f32 	%f52, [%rd35];
	mad.lo.s32 	%r69, %r87, %r45, %r52;
	mul.wide.u32 	%rd36, %r69, 4;
	add.s64 	%rd37, %rd1, %rd36;
	ld.global.f32 	%f53, [%rd37];
	fma.rn.f32 	%f54, %f52, %f53, %f66;
	ld.global.f32 	%f55, [%rd35+64];
	shl.b32 	%r70, %r45, 4;
	add.s32 	%r71, %r69, %r70;
	mul.wide.u32 	%rd38, %r71, 4;
	add.s64 	%rd39, %rd1, %rd38;
	ld.global.f32 	%f56, [%rd39];
	fma.rn.f32 	%f66, %f55, %f56, %f54;
	add.s32 	%r87, %r87, 32;
$L__BB0_10:
	and.b32  	%r72, %r4, 16;
	setp.ne.s32 	%p10, %r72, 0;
	@%p10 bra 	$L__BB0_12;
	add.s32 	%r73, %r87, %r3;
	mul.wide.s32 	%rd40, %r73, 4;
	add.s64 	%rd41, %rd2, %rd40;
	ld.global.f32 	%f57, [%rd41];
	mad.lo.s32 	%r74, %r87, %r45, %r52;
	mul.wide.u32 	%rd42, %r74, 4;
	add.s64 	%rd43, %rd1, %rd42;
	ld.global.f32 	%f58, [%rd43];
	fma.rn.f32 	%f66, %f57, %f58, %f66;
$L__BB0_12:
	add.s32 	%r75, %r3, %r52;
	cvta.to.global.u64 	%rd44, %rd3;
	mul.wide.s32 	%rd45, %r75, 4;
	add.s64 	%rd46, %rd44, %rd45;
	st.global.f32 	[%rd46], %f66;
$L__BB0_13:
	ret;

}


// ===== COMPILED SASS (sm_100) =====

	.target	sm_100

	.elftype	@"ET_EXEC"


//--------------------- .note.nv.tkinfo           --------------------------
	.section	.note.nv.tkinfo,"",@"SHT_NOTE"
	.sectionflags	@"SHF_NOTE_NV_TKINFO"
	.tkinfo
        /*0018*/ 	.word	0x00000002
        /*0030*/ 	.string	""
        /*0030*/ 	.string	"ptxas"
        /*0030*/ 	.string	"Cuda compilation tools, release 13.0, V13.0.88"
        /*0030*/ 	.string	"Build cuda_13.0.r13.0/compiler.36424714_0"
        /*0030*/ 	.string	"-arch sm_100 -m 64 "



//--------------------- .note.nv.cuinfo           --------------------------
	.section	.note.nv.cuinfo,"",@"SHT_NOTE"
	.sectionflags	@"SHF_NOTE_NV_CUINFO"
        /*0018*/ 	.short	0x0002
        /*001a*/ 	.short	0x0064
        /*001c*/ 	.short	0x0082
	.zero		2


//--------------------- .nv.info                  --------------------------
	.section	.nv.info,"",@"SHT_CUDA_INFO"
	.align	4


	//----- nvinfo : EIATTR_REGCOUNT
	.align		4
        /*0000*/ 	.byte	0x04, 0x2f
        /*0002*/ 	.short	(.L_1 - .L_0)
	.align		4
.L_0:
        /*0004*/ 	.word	index@(_Z27matrix_multiplication_tiledPfS_S_ii)
        /*0008*/ 	.word	0x00000020


	//----- nvinfo : EIATTR_FRAME_SIZE
	.align		4
.L_1:
        /*000c*/ 	.byte	0x04, 0x11
        /*000e*/ 	.short	(.L_3 - .L_2)
	.align		4
.L_2:
        /*0010*/ 	.word	index@(_Z27matrix_multiplication_tiledPfS_S_ii)
        /*0014*/ 	.word	0x00000000


	//----- nvinfo : EIATTR_MIN_STACK_SIZE
	.align		4
.L_3:
        /*0018*/ 	.byte	0x04, 0x12
        /*001a*/ 	.short	(.L_5 - .L_4)
	.align		4
.L_4:
        /*001c*/ 	.word	index@(_Z27matrix_multiplication_tiledPfS_S_ii)
        /*0020*/ 	.word	0x00000000
.L_5:


//--------------------- .nv.compat                --------------------------
	.section	.nv.compat,"",@"SHT_CUDA_COMPAT_INFO"
	.align	4
        /*0000*/ 	.byte	0x02, 0x09, 0x00, 0x00, 0x02, 0x02, 0x01, 0x00, 0x02, 0x05, 0x05, 0x00, 0x03, 0x07, 0x01, 0x01
        /*0010*/ 	.byte	0x02, 0x03, 0x00, 0x00, 0x02, 0x06, 0x01, 0x00, 0x04, 0x0b, 0x08, 0x00, 0x09, 0x00, 0x00, 0x00
        /*0020*/ 	.byte	0x00, 0x00, 0x00, 0x00


//--------------------- .nv.info._Z27matrix_multiplication_tiledPfS_S_ii --------------------------
	.section	.nv.info._Z27matrix_multiplication_tiledPfS_S_ii,"",@"SHT_CUDA_INFO"
	.sectionflags	@""
	.align	4


	//----- nvinfo : EIATTR_CUDA_API_VERSION
	.align		4
        /*0000*/ 	.byte	0x04, 0x37
        /*0002*/ 	.short	(.L_7 - .L_6)
.L_6:
        /*0004*/ 	.word	0x00000082


	//----- nvinfo : EIATTR_KPARAM_INFO
	.align		4
.L_7:
        /*0008*/ 	.byte	0x04, 0x17
        /*000a*/ 	.short	(.L_9 - .L_8)
.L_8:
        /*000c*/ 	.word	0x00000000
        /*0010*/ 	.short	0x0004
        /*0012*/ 	.short	0x001c
        /*0014*/ 	.byte	0x00, 0xf0, 0x11, 0x00


	//----- nvinfo : EIATTR_KPARAM_INFO
	.align		4
.L_9:
        /*0018*/ 	.byte	0x04, 0x17
        /*001a*/ 	.short	(.L_11 - .L_10)
.L_10:
        /*001c*/ 	.word	0x00000000
        /*0020*/ 	.short	0x0003
        /*0022*/ 	.short	0x0018
        /*0024*/ 	.byte	0x00, 0xf0, 0x11, 0x00


	//----- nvinfo : EIATTR_KPARAM_INFO
	.align		4
.L_11:
        /*0028*/ 	.byte	0x04, 0x17
        /*002a*/ 	.short	(.L_13 - .L_12)
.L_12:
        /*002c*/ 	.word	0x00000000
        /*0030*/ 	.short	0x0002
        /*0032*/ 	.short	0x0010
        /*0034*/ 	.byte	0x00, 0xf5, 0x21, 0x00


	//----- nvinfo : EIATTR_KPARAM_INFO
	.align		4
.L_13:
        /*0038*/ 	.byte	0x04, 0x17
        /*003a*/ 	.short	(.L_15 - .L_14)
.L_14:
        /*003c*/ 	.word	0x00000000
        /*0040*/ 	.short	0x0001
        /*0042*/ 	.short	0x0008
        /*0044*/ 	.byte	0x00, 0xf5, 0x21, 0x00


	//----- nvinfo : EIATTR_KPARAM_INFO
	.align		4
.L_15:
        /*0048*/ 	.byte	0x04, 0x17
        /*004a*/ 	.short	(.L_17 - .L_16)
.L_16:
        /*004c*/ 	.word	0x00000000
        /*0050*/ 	.short	0x0000
        /*0052*/ 	.short	0x0000
        /*0054*/ 	.byte	0x00, 0xf5, 0x21, 0x00


	//----- nvinfo : EIATTR_SPARSE_MMA_MASK
	.align		4
.L_17:
        /*0058*/ 	.byte	0x03, 0x50
        /*005a*/ 	.short	0x0000


	//----- nvinfo : EIATTR_MAXREG_COUNT
	.align		4
        /*005c*/ 	.byte	0x03, 0x1b
        /*005e*/ 	.short	0x00ff


	//----- nvinfo : EIATTR_MERCURY_ISA_VERSION
	.align		4
        /*0060*/ 	.byte	0x03, 0x5f
        /*0062*/ 	.short	0x0101


	//----- nvinfo : EIATTR_VRC_CTA_INIT_COUNT
	.align		4
        /*0064*/ 	.byte	0x02, 0x4a
	.zero		1
	.zero		1


	//----- nvinfo : EIATTR_EXIT_INSTR_OFFSETS
	.align		4
        /*0068*/ 	.byte	0x04, 0x1c
        /*006a*/ 	.short	(.L_19 - .L_18)


	//   ....[0]....
.L_18:
        /*006c*/ 	.word	0x000000c0


	//   ....[1]....
        /*0070*/ 	.word	0x00000900


	//----- nvinfo : EIATTR_CBANK_PARAM_SIZE
	.align		4
.L_19:
        /*0074*/ 	.byte	0x03, 0x19
        /*0076*/ 	.short	0x0020


	//----- nvinfo : EIATTR_PARAM_CBANK
	.align		4
        /*0078*/ 	.byte	0x04, 0x0a
        /*007a*/ 	.short	(.L_21 - .L_20)
	.align		4
.L_20:
        /*007c*/ 	.word	index@(.nv.constant0._Z27matrix_multiplication_tiledPfS_S_ii)
        /*0080*/ 	.short	0x0380
        /*0082*/ 	.short	0x0020


	//----- nvinfo : EIATTR_SW_WAR
	.align		4
.L_21:
        /*0084*/ 	.byte	0x04, 0x36
        /*0086*/ 	.short	(.L_23 - .L_22)
.L_22:
        /*0088*/ 	.word	0x00000008
.L_23:


//--------------------- .nv.callgraph             --------------------------
	.section	.nv.callgraph,"",@"SHT_CUDA_CALLGRAPH"
	.align	4
	.sectionentsize	8
	.align		4
        /*0000*/ 	.word	0x00000000
	.align		4
        /*0004*/ 	.word	0xffffffff
	.align		4
        /*0008*/ 	.word	0x00000000
	.align		4
        /*000c*/ 	.word	0xfffffffe
	.align		4
        /*0010*/ 	.word	0x00000000
	.align		4
        /*0014*/ 	.word	0xfffffffd
	.align		4
        /*0018*/ 	.word	0x00000000
	.align		4
        /*001c*/ 	.word	0xfffffffc


//--------------------- .text._Z27matrix_multiplication_tiledPfS_S_ii --------------------------
	.section	.text._Z27matrix_multiplication_tiledPfS_S_ii,"ax",@progbits
	.align	128
        .global         _Z27matrix_multiplication_tiledPfS_S_ii
        .type           _Z27matrix_multiplication_tiledPfS_S_ii,@function
        .size           _Z27matrix_multiplication_tiledPfS_S_ii,(.L_x_5 - _Z27matrix_multiplication_tiledPfS_S_ii)
        .other          _Z27matrix_multiplication_tiledPfS_S_ii,@"STO_CUDA_ENTRY STV_DEFAULT"
_Z27matrix_multiplication_tiledPfS_S_ii:
.text._Z27matrix_multiplication_tiledPfS_S_ii:
[----:B------:R-:W-:Y:S01]  /*0000*/  LDC R1, c[0x0][0x37c] ;  /* 0x0000df00ff017b82 */ /* 0x000fe20000000800 */
[----:B------:R-:W0:Y:S07]  /*0010*/  S2R R5, SR_TID.Y ;  /* 0x0000000000057919 */ /* 0x000e2e0000002200 */
[----:B------:R-:W1:Y:S01]  /*0020*/  LDC R7, c[0x0][0x360] ;  /* 0x0000d800ff077b82 */ /* 0x000e620000000800 */
[----:B------:R-:W1:Y:S07]  /*0030*/  S2R R4, SR_TID.X ;  /* 0x0000000000047919 */ /* 0x000e6e0000002100 */
[----:B------:R-:W0:Y:S08]  /*0040*/  S2UR UR5, SR_CTAID.Y ;  /* 0x00000000000579c3 */ /* 0x000e300000002600 */
[----:B------:R-:W0:Y:S08]  /*0050*/  LDC R0, c[0x0][0x364] ;  /* 0x0000d900ff007b82 */ /* 0x000e300000000800 */
[----:B------:R-:W1:Y:S08]  /*0060*/  S2UR UR4, SR_CTAID.X ;  /* 0x00000000000479c3 */ /* 0x000e700000002500 */
[----:B------:R-:W2:Y:S01]  /*0070*/  LDC.64 R2, c[0x0][0x398] ;  /* 0x0000e600ff027b82 */ /* 0x000ea20000000a00 */
[----:B0-----:R-:W-:-:S02]  /*0080*/  IMAD R0, R0, UR5, R5 ;  /* 0x0000000500007c24 */ /* 0x001fc4000f8e0205 */
[----:B-1----:R-:W-:-:S03]  /*0090*/  IMAD R7, R7, UR4, R4 ;  /* 0x0000000407077c24 */ /* 0x002fc6000f8e0204 */
[----:B--2---:R-:W-:-:S04]  /*00a0*/  ISETP.GE.AND P0, PT, R0, R3, PT ;  /* 0x000000030000720c */ /* 0x004fc80003f06270 */
[----:B------:R-:W-:-:S13]  /*00b0*/  ISETP.GE.OR P0, PT, R7, R2, P0 ;  /* 0x000000020700720c */ /* 0x000fda0000706670 */
[----:B------:R-:W-:Y:S05]  /*00c0*/  @P0 EXIT ;  /* 0x000000000000094d */ /* 0x000fea0003800000 */
[C---:B------:R-:W-:Y:S01]  /*00d0*/  ISETP.GE.U32.AND P1, PT, R3.reuse, 0x71, PT ;  /* 0x000000710300780c */ /* 0x040fe20003f26070 */
[----:B------:R-:W0:Y:S01]  /*00e0*/  LDCU.64 UR4, c[0x0][0x358] ;  /* 0x00006b00ff0477ac */ /* 0x000e220008000a00 */
[----:B------:R-:W-:Y:S01]  /*00f0*/  IADD3 R2, PT, PT, R3, -0x1, RZ ;  /* 0xffffffff03027810 */ /* 0x000fe20007ffe0ff */
[----:B------:R-:W-:Y:S02]  /*0100*/  HFMA2 R26, -RZ, RZ, 0, 0 ;  /* 0x00000000ff1a7431 */ /* 0x000fe400000001ff */
[----:B------:R-:W-:Y:S01]  /*0110*/  IMAD R7, R7, R3, RZ ;  /* 0x0000000307077224 */ /* 0x000fe200078e02ff */
[----:B------:R-:W-:Y:S02]  /*0120*/  MOV R8, RZ ;  /* 0x000000ff00087202 */ /* 0x000fe40000000f00 */
[----:B------:R-:W-:-:S04]  /*0130*/  LEA.HI R4, R2, 0x1, RZ, 0x1c ;  /* 0x0000000102047811 */ /* 0x000fc800078fe0ff */
[----:B------:R-:W-:-:S04]  /*0140*/  LOP3.LUT R5, R4, 0x7, RZ, 0xc0, !PT ;  /* 0x0000000704057812 */ /* 0x000fc800078ec0ff */
[----:B------:R-:W-:Y:S01]  /*0150*/  ISETP.NE.AND P0, PT, R5, RZ, PT ;  /* 0x000000ff0500720c */ /* 0x000fe20003f05270 */
[----:B------:R-:W-:-:S12]  /*0160*/  @!P1 BRA `(.L_x_0) ;  /* 0x0000000000f49947 */ /* 0x000fd80003800000 */
[----:B------:R-:W-:Y:S01]  /*0170*/  LOP3.LUT R24, R4, 0x1ffffff8, RZ, 0xc0, !PT ;  /* 0x1ffffff804187812 */ /* 0x000fe200078ec0ff */
[C-C-:B------:R-:W-:Y:S01]  /*0180*/  IMAD R10, R3.reuse, 0x50, R0.reuse ;  /* 0x00000050030a7824 */ /* 0x140fe200078e0200 */
[CC--:B------:R-:W-:Y:S01]  /*0190*/  LEA R6, R3.reuse, R0.reuse, 0x6 ;  /* 0x0000000003067211 */ /* 0x0c0fe200078e30ff */
[C-C-:B------:R-:W-:Y:S01]  /*01a0*/  IMAD R12, R3.reuse, 0x60, R0.reuse ;  /* 0x00000060030c7824 */ /* 0x140fe200078e0200 */
[CC--:B------:R-:W-:Y:S01]  /*01b0*/  LEA R9, R3.reuse, R0.reuse, 0x5 ;  /* 0x0000000003097211 */ /* 0x0c0fe200078e28ff */
[C-C-:B------:R-:W-:Y:S01]  /*01c0*/  IMAD R14, R3.reuse, 0x70, R0.reuse ;  /* 0x00000070030e7824 */ /* 0x140fe200078e0200 */
[C---:B------:R-:W-:Y:S01]  /*01d0*/  LEA R13, R3.reuse, R0, 0x4 ;  /* 0x00000000030d7211 */ /* 0x040fe200078e20ff */
[----:B------:R-:W-:Y:S01]  /*01e0*/  IMAD R11, R3, 0x30, R0 ;  /* 0x00000030030b7824 */ /* 0x000fe200078e0200 */
[----:B------:R-:W-:Y:S02]  /*01f0*/  MOV R26, RZ ;  /* 0x000000ff001a7202 */ /* 0x000fe40000000f00 */
[----:B------:R-:W-:-:S02]  /*0200*/  MOV R8, RZ ;  /* 0x000000ff00087202 */ /* 0x000fc40000000f00 */
[----:B------:R-:W-:Y:S02]  /*0210*/  MOV R25, R7 ;  /* 0x0000000700197202 */ /* 0x000fe40000000f00 */
[----:B------:R-:W-:Y:S02]  /*0220*/  MOV R15, R0 ;  /* 0x00000000000f7202 */ /* 0x000fe40000000f00 */
[----:B------:R-:W-:-:S07]  /*0230*/  IADD3 R24, PT, PT, -R24, RZ, RZ ;  /* 0x000000ff18187210 */ /* 0x000fce0007ffe1ff */
.L_x_1:
[----:B------:R-:W1:Y:S08]  /*0240*/  LDC.64 R16, c[0x0][0x388] ;  /* 0x0000e200ff107b82 */ /* 0x000e700000000a00 */
[----:B------:R-:W2:Y:S01]  /*0250*/  LDC.64 R18, c[0x0][0x380] ;  /* 0x0000e000ff127b82 */ /* 0x000ea20000000a00 */
[----:B-1----:R-:W-:-:S06]  /*0260*/  IMAD.WIDE.U32 R20, R15, 0x4, R16 ;  /* 0x000000040f147825 */ /* 0x002fcc00078e0010 */
[----:B0-----:R-:W3:Y:S01]  /*0270*/  LDG.E R20, desc[UR4][R20.64] ;  /* 0x0000000414147981 */ /* 0x001ee2000c1e1900 */
[----:B--2---:R-:W-:-:S05]  /*0280*/  IMAD.WIDE R18, R25, 0x4, R18 ;  /* 0x0000000419127825 */ /* 0x004fca00078e0212 */
[----:B------:R-:W3:Y:S01]  /*0290*/  LDG.E R23, desc[UR4][R18.64] ;  /* 0x0000000412177981 */ /* 0x000ee2000c1e1900 */
[----:B------:R-:W-:-:S03]  /*02a0*/  IMAD.WIDE.U32 R28, R13, 0x4, R16 ;  /* 0x000000040d1c7825 */ /* 0x000fc600078e0010 */
[----:B------:R-:W2:Y:S04]  /*02b0*/  LDG.E R21, desc[UR4][R18.64+0x80] ;  /* 0x0000800412157981 */ /* 0x000ea8000c1e1900 */
[----:B------:R-:W4:Y:S04]  /*02c0*/  LDG.E R28, desc[UR4][R28.64] ;  /* 0x000000041c1c7981 */ /* 0x000f28000c1e1900 */
[----:B------:R-:W5:Y:S01]  /*02d0*/  LDG.E R29, desc[UR4][R18.64+0x100] ;  /* 0x00010004121d7981 */ /* 0x000f62000c1e1900 */
[----:B---3--:R-:W-:Y:S01]  /*02e0*/  FFMA R22, R23, R20, R26 ;  /* 0x0000001417167223 */ /* 0x008fe2000000001a */
[----:B------:R-:W-:-:S02]  /*02f0*/  IMAD.WIDE.U32 R26, R9, 0x4, R16 ;  /* 0x00000004091a7825 */ /* 0x000fc400078e0010 */
[----:B------:R-:W4:Y:S04]  /*0300*/  LDG.E R23, desc[UR4][R18.64+0x40] ;  /* 0x0000400412177981 */ /* 0x000f28000c1e1900 */
[----:B------:R4:W2:Y:S02]  /*0310*/  LDG.E R27, desc[UR4][R26.64] ;  /* 0x000000041a1b7981 */ /* 0x0008a4000c1e1900 */
[----:B----4-:R-:W-:Y:S01]  /*0320*/  FFMA R26, R23, R28, R22 ;  /* 0x0000001c171a7223 */ /* 0x010fe20000000016 */
[----:B------:R-:W-:-:S04]  /*0330*/  IMAD.WIDE.U32 R22, R11, 0x4, R16 ;  /* 0x000000040b167825 */ /* 0x000fc800078e0010 */
[----:B--2---:R-:W-:Y:S01]  /*0340*/  FFMA R26, R21, R27, R26 ;  /* 0x0000001b151a7223 */ /* 0x004fe2000000001a */
[----:B------:R-:W-:Y:S01]  /*0350*/  IMAD.WIDE.U32 R20, R6, 0x4, R16 ;  /* 0x0000000406147825 */ /* 0x000fe200078e0010 */
[----:B------:R-:W2:Y:S04]  /*0360*/  LDG.E R22, desc[UR4][R22.64] ;  /* 0x0000000416167981 */ /* 0x000ea8000c1e1900 */
[----:B------:R-:W3:Y:S04]  /*0370*/  LDG.E R27, desc[UR4][R18.64+0x180] ;  /* 0x00018004121b7981 */ /* 0x000ee8000c1e1900 */
[----:B------:R-:W5:Y:S04]  /*0380*/  LDG.E R20, desc[UR4][R20.64] ;  /* 0x0000000414147981 */ /* 0x000f68000c1e1900 */
[----:B------:R-:W2:Y:S02]  /*0390*/  LDG.E R23, desc[UR4][R18.64+0xc0] ;  /* 0x0000c00412177981 */ /* 0x000ea4000c1e1900 */
[----:B--2---:R-:W-:-:S04]  /*03a0*/  FFMA R28, R23, R22, R26 ;  /* 0x00000016171c7223 */ /* 0x004fc8000000001a */
[----:B-----5:R-:W-:Y:S01]  /*03b0*/  FFMA R26, R29, R20, R28 ;  /* 0x000000141d1a7223 */ /* 0x020fe2000000001c */
[--C-:B------:R-:W-:Y:S01]  /*03c0*/  IMAD.WIDE.U32 R20, R10, 0x4, R16.reuse ;  /* 0x000000040a147825 */ /* 0x100fe200078e0010 */
[----:B------:R-:W2:Y:S03]  /*03d0*/  LDG.E R29, desc[UR4][R18.64+0x140] ;  /* 0x00014004121d7981 */ /* 0x000ea6000c1e1900 */
[--C-:B------:R-:W-:Y:S01]  /*03e0*/  IMAD.WIDE.U32 R22, R12, 0x4, R16.reuse ;  /* 0x000000040c167825 */ /* 0x100fe200078e0010 */
[----:B------:R-:W4:Y:S04]  /*03f0*/  LDG.E R28, desc[UR4][R18.64+0x1c0] ;  /* 0x0001c004121c7981 */ /* 0x000f28000c1e1900 */
[----:B------:R-:W2:Y:S01]  /*0400*/  LDG.E R20, desc[UR4][R20.64] ;  /* 0x0000000414147981 */ /* 0x000ea2000c1e1900 */
[----:B------:R-:W-:-:S03]  /*0410*/  IMAD.WIDE.U32 R16, R14, 0x4, R16 ;  /* 0x000000040e107825 */ /* 0x000fc600078e0010 */
[----:B------:R-:W3:Y:S04]  /*0420*/  LDG.E R22, desc[UR4][R22.64] ;  /* 0x0000000416167981 */ /* 0x000ee8000c1e1900 */
[----:B------:R-:W4:Y:S01]  /*0430*/  LDG.E R16, desc[UR4][R16.64] ;  /* 0x0000000410107981 */ /* 0x000f22000c1e1900 */
[----:B------:R-:W-:-:S04]  /*0440*/  IADD3 R24, PT, PT, R24, 0x8, RZ ;  /* 0x0000000818187810 */ /* 0x000fc80007ffe0ff */
[----:B------:R-:W-:Y:S02]  /*0450*/  ISETP.NE.AND P1, PT, R24, RZ, PT ;  /* 0x000000ff1800720c */ /* 0x000fe40003f25270 */
[----:B------:R-:W-:Y:S02]  /*0460*/  IADD3 R8, PT, PT, R8, 0x80, RZ ;  /* 0x0000008008087810 */ /* 0x000fe40007ffe0ff */
[C---:B------:R-:W-:Y:S02]  /*0470*/  LEA R6, R3.reuse, R6, 0x7 ;  /* 0x0000000603067211 */ /* 0x040fe400078e38ff */
[C---:B------:R-:W-:Y:S02]  /*0480*/  LEA R10, R3.reuse, R10, 0x7 ;  /* 0x0000000a030a7211 */ /* 0x040fe400078e38ff */
[C---:B------:R-:W-:Y:S02]  /*0490*/  LEA R12, R3.reuse, R12, 0x7 ;  /* 0x0000000c030c7211 */ /* 0x040fe400078e38ff */
[----:B------:R-:W-:-:S02]  /*04a0*/  LEA R14, R3, R14, 0x7 ;  /* 0x0000000e030e7211 */ /* 0x000fc400078e38ff */
[C---:B------:R-:W-:Y:S02]  /*04b0*/  LEA R9, R3.reuse, R9, 0x7 ;  /* 0x0000000903097211 */ /* 0x040fe400078e38ff */
[C---:B------:R-:W-:Y:S02]  /*04c0*/  LEA R11, R3.reuse, R11, 0x7 ;  /* 0x0000000b030b7211 */ /* 0x040fe400078e38ff */
[C---:B------:R-:W-:Y:S02]  /*04d0*/  LEA R13, R3.reuse, R13, 0x7 ;  /* 0x0000000d030d7211 */ /* 0x040fe400078e38ff */
[----:B------:R-:W-:Y:S02]  /*04e0*/  LEA R15, R3, R15, 0x7 ;  /* 0x0000000f030f7211 */ /* 0x000fe400078e38ff */
[----:B------:R-:W-:Y:S01]  /*04f0*/  IADD3 R25, PT, PT, R25, 0x80, RZ ;  /* 0x0000008019197810 */ /* 0x000fe20007ffe0ff */
[----:B--2---:R-:W-:-:S04]  /*0500*/  FFMA R26, R29, R20, R26 ;  /* 0x000000141d1a7223 */ /* 0x004fc8000000001a */
[----:B---3--:R-:W-:-:S04]  /*0510*/  FFMA R27, R27, R22, R26 ;  /* 0x000000161b1b7223 */ /* 0x008fc8000000001a */
[----:B----4-:R-:W-:Y:S01]  /*0520*/  FFMA R26, R28, R16, R27 ;  /* 0x000000101c1a7223 */ /* 0x010fe2000000001b */
[----:B------:R-:W-:Y:S06]  /*0530*/  @P1 BRA `(.L_x_1) ;  /* 0xfffffffc00401947 */ /* 0x000fec000383ffff */
.L_x_0:
[----:B------:R-:W-:Y:S05]  /*0540*/  @!P0 BRA `(.L_x_2) ;  /* 0x0000000000dc8947 */ /* 0x000fea0003800000 */
[----:B------:R-:W-:Y:S02]  /*0550*/  ISETP.GE.U32.AND P0, PT, R5, 0x4, PT ;  /* 0x000000040500780c */ /* 0x000fe40003f06070 */
[----:B------:R-:W-:-:S11]  /*0560*/  LOP3.LUT P1, R6, R4, 0x3, RZ, 0xc0, !PT ;  /* 0x0000000304067812 */ /* 0x000fd6000782c0ff */
[----:B------:R-:W-:Y:S05]  /*0570*/  @!P0 BRA `(.L_x_3) ;  /* 0x0000000000648947 */ /* 0x000fea0003800000 */
[----:B------:R-:W1:Y:S01]  /*0580*/  LDC.64 R4, c[0x0][0x388] ;  /* 0x0000e200ff047b82 */ /* 0x000e620000000a00 */
[----:B------:R-:W-:Y:S01]  /*0590*/  IMAD R14, R8, R3, R0 ;  /* 0x00000003080e7224 */ /* 0x000fe200078e0200 */
[----:B------:R-:W-:-:S04]  /*05a0*/  IADD3 R9, PT, PT, R7, R8, RZ ;  /* 0x0000000807097210 */ /* 0x000fc80007ffe0ff */
[CC--:B------:R-:W-:Y:S02]  /*05b0*/  LEA R17, R3.reuse, R14.reuse, 0x4 ;  /* 0x0000000e03117211 */ /* 0x0c0fe400078e20ff */
[----:B------:R-:W2:Y:S01]  /*05c0*/  LDC.64 R10, c[0x0][0x380] ;  /* 0x0000e000ff0a7b82 */ /* 0x000ea20000000a00 */
[----:B------:R-:W-:-:S04]  /*05d0*/  LEA R18, R3, R14, 0x5 ;  /* 0x0000000e03127211 */ /* 0x000fc800078e28ff */
[----:B------:R-:W-:Y:S01]  /*05e0*/  LEA R19, R3, R18, 0x4 ;  /* 0x0000001203137211 */ /* 0x000fe200078e20ff */
[----:B-1----:R-:W-:-:S04]  /*05f0*/  IMAD.WIDE.U32 R12, R14, 0x4, R4 ;  /* 0x000000040e0c7825 */ /* 0x002fc800078e0004 */
[----:B------:R-:W-:Y:S02]  /*0600*/  IMAD.WIDE.U32 R16, R17, 0x4, R4 ;  /* 0x0000000411107825 */ /* 0x000fe400078e0004 */
[----:B0-----:R-:W3:Y:S02]  /*0610*/  LDG.E R12, desc[UR4][R12.64] ;  /* 0x000000040c0c7981 */ /* 0x001ee4000c1e1900 */
[----:B--2---:R-:W-:Y:S02]  /*0620*/  IMAD.WIDE R10, R9, 0x4, R10 ;  /* 0x00000004090a7825 */ /* 0x004fe400078e020a */
[----:B------:R-:W2:Y:S02]  /*0630*/  LDG.E R16, desc[UR4][R16.64] ;  /* 0x0000000410107981 */ /* 0x000ea4000c1e1900 */
[--C-:B------:R-:W-:Y:S02]  /*0640*/  IMAD.WIDE.U32 R14, R18, 0x4, R4.reuse ;  /* 0x00000004120e7825 */ /* 0x100fe400078e0004 */
[----:B------:R-:W3:Y:S02]  /*0650*/  LDG.E R9, desc[UR4][R10.64] ;  /* 0x000000040a097981 */ /* 0x000ee4000c1e1900 */
[----:B------:R-:W-:-:S02]  /*0660*/  IMAD.WIDE.U32 R4, R19, 0x4, R4 ;  /* 0x0000000413047825 */ /* 0x000fc400078e0004 */
[----:B------:R-:W2:Y:S04]  /*0670*/  LDG.E R18, desc[UR4][R10.64+0x40] ;  /* 0x000040040a127981 */ /* 0x000ea8000c1e1900 */
[----:B------:R-:W4:Y:S04]  /*0680*/  LDG.E R14, desc[UR4][R14.64] ;  /* 0x000000040e0e7981 */ /* 0x000f28000c1e1900 */
[----:B------:R-:W4:Y:S04]  /*0690*/  LDG.E R20, desc[UR4][R10.64+0x80] ;  /* 0x000080040a147981 */ /* 0x000f28000c1e1900 */
[----:B------:R-:W5:Y:S04]  /*06a0*/  LDG.E R22, desc[UR4][R10.64+0xc0] ;  /* 0x0000c0040a167981 */ /* 0x000f68000c1e1900 */
[----:B------:R-:W5:Y:S01]  /*06b0*/  LDG.E R4, desc[UR4][R4.64] ;  /* 0x0000000404047981 */ /* 0x000f62000c1e1900 */
[----:B------:R-:W-:Y:S01]  /*06c0*/  IADD3 R8, PT, PT, R8, 0x40, RZ ;  /* 0x0000004008087810 */ /* 0x000fe20007ffe0ff */
[----:B---3--:R-:W-:-:S04]  /*06d0*/  FFMA R9, R9, R12, R26 ;  /* 0x0000000c09097223 */ /* 0x008fc8000000001a */
[----:B--2---:R-:W-:-:S04]  /*06e0*/  FFMA R9, R18, R16, R9 ;  /* 0x0000001012097223 */ /* 0x004fc80000000009 */
[----:B----4-:R-:W-:-:S04]  /*06f0*/  FFMA R9, R20, R14, R9 ;  /* 0x0000000e14097223 */ /* 0x010fc80000000009 */
[----:B-----5:R-:W-:-:S07]  /*0700*/  FFMA R26, R22, R4, R9 ;  /* 0x00000004161a7223 */ /* 0x020fce0000000009 */
.L_x_3:
[----:B------:R-:W-:Y:S05]  /*0710*/  @!P1 BRA `(.L_x_2) ;  /* 0x0000000000689947 */ /* 0x000fea0003800000 */
[----:B------:R-:W1:Y:S01]  /*0720*/  LDC.64 R16, c[0x0][0x388] ;  /* 0x0000e200ff107b82 */ /* 0x000e620000000a00 */
[----:B------:R-:W-:Y:S02]  /*0730*/  ISETP.NE.AND P1, PT, R6, 0x1, PT ;  /* 0x000000010600780c */ /* 0x000fe40003f25270 */
[----:B------:R-:W-:-:S05]  /*0740*/  LOP3.LUT P0, RZ, R2, 0x10, RZ, 0xc0, !PT ;  /* 0x0000001002ff7812 */ /* 0x000fca000780c0ff */
[----:B------:R-:W2:Y:S06]  /*0750*/  LDC.64 R10, c[0x0][0x380] ;  /* 0x0000e000ff0a7b82 */ /* 0x000eac0000000a00 */
[C---:B------:R-:W-:Y:S01]  /*0760*/  @P1 IMAD R14, R8.reuse, R3, R0 ;  /* 0x00000003080e1224 */ /* 0x040fe200078e0200 */
[----:B------:R-:W-:Y:S01]  /*0770*/  @P1 IADD3 R9, PT, PT, R7, R8, RZ ;  /* 0x0000000807091210 */ /* 0x000fe20007ffe0ff */
[----:B------:R-:W3:Y:S01]  /*0780*/  LDC.64 R12, c[0x0][0x380] ;  /* 0x0000e000ff0c7b82 */ /* 0x000ee20000000a00 */
[----:B------:R-:W-:Y:S02]  /*0790*/  @P1 IADD3 R8, PT, PT, R8, 0x20, RZ ;  /* 0x0000002008081810 */ /* 0x000fe40007ffe0ff */
[----:B------:R-:W-:-:S03]  /*07a0*/  @P1 LEA R19, R3, R14, 0x4 ;  /* 0x0000000e03131211 */ /* 0x000fc600078e20ff */
[----:B------:R-:W-:Y:S02]  /*07b0*/  @!P0 IMAD R3, R8, R3, R0 ;  /* 0x0000000308038224 */ /* 0x000fe400078e0200 */
[----:B------:R-:W4:Y:S01]  /*07c0*/  LDC.64 R4, c[0x0][0x388] ;  /* 0x0000e200ff047b82 */ /* 0x000f220000000a00 */
[----:B-1----:R-:W-:-:S04]  /*07d0*/  @P1 IMAD.WIDE.U32 R14, R14, 0x4, R16 ;  /* 0x000000040e0e1825 */ /* 0x002fc800078e0010 */
[----:B------:R-:W-:Y:S02]  /*07e0*/  @P1 IMAD.WIDE.U32 R16, R19, 0x4, R16 ;  /* 0x0000000413101825 */ /* 0x000fe400078e0010 */
[----:B0-----:R-:W5:Y:S02]  /*07f0*/  @P1 LDG.E R14, desc[UR4][R14.64] ;  /* 0x000000040e0e1981 */ /* 0x001f64000c1e1900 */
[----:B--2---:R-:W-:Y:S01]  /*0800*/  @P1 IMAD.WIDE R10, R9, 0x4, R10 ;  /* 0x00000004090a1825 */ /* 0x004fe200078e020a */
[----:B------:R-:W-:Y:S01]  /*0810*/  @!P0 IADD3 R9, PT, PT, R7, R8, RZ ;  /* 0x0000000807098210 */ /* 0x000fe20007ffe0ff */
[----:B------:R-:W2:Y:S04]  /*0820*/  @P1 LDG.E R16, desc[UR4][R16.64] ;  /* 0x0000000410101981 */ /* 0x000ea8000c1e1900 */
[----:B------:R-:W5:Y:S01]  /*0830*/  @P1 LDG.E R19, desc[UR4][R10.64] ;  /* 0x000000040a131981 */ /* 0x000f62000c1e1900 */
[----:B---3--:R-:W-:-:S03]  /*0840*/  @!P0 IMAD.WIDE R12, R9, 0x4, R12 ;  /* 0x00000004090c8825 */ /* 0x008fc600078e020c */
[----:B------:R-:W2:Y:S04]  /*0850*/  @P1 LDG.E R2, desc[UR4][R10.64+0x40] ;  /* 0x000040040a021981 */ /* 0x000ea8000c1e1900 */
[----:B------:R-:W3:Y:S01]  /*0860*/  @!P0 LDG.E R13, desc[UR4][R12.64] ;  /* 0x000000040c0d8981 */ /* 0x000ee2000c1e1900 */
[----:B----4-:R-:W-:-:S06]  /*0870*/  @!P0 IMAD.WIDE.U32 R4, R3, 0x4, R4 ;  /* 0x0000000403048825 */ /* 0x010fcc00078e0004 */
[----:B------:R-:W3:Y:S01]  /*0880*/  @!P0 LDG.E R4, desc[UR4][R4.64] ;  /* 0x0000000404048981 */ /* 0x000ee2000c1e1900 */
[----:B-----5:R-:W-:-:S04]  /*0890*/  @P1 FFMA R19, R19, R14, R26 ;  /* 0x0000000e13131223 */ /* 0x020fc8000000001a */
[----:B--2---:R-:W-:-:S04]  /*08a0*/  @P1 FFMA R26, R2, R16, R19 ;  /* 0x00000010021a1223 */ /* 0x004fc80000000013 */
[----:B---3--:R-:W-:-:S07]  /*08b0*/  @!P0 FFMA R26, R13, R4, R26 ;  /* 0x000000040d1a8223 */ /* 0x008fce000000001a */
.L_x_2:
[----:B------:R-:W1:Y:S01]  /*08c0*/  LDC.64 R2, c[0x0][0x390] ;  /* 0x0000e400ff027b82 */ /* 0x000e620000000a00 */
[----:B------:R-:W-:-:S05]  /*08d0*/  IADD3 R7, PT, PT, R0, R7, RZ ;  /* 0x0000000700077210 */ /* 0x000fca0007ffe0ff */
[----:B-1----:R-:W-:-:S05]  /*08e0*/  IMAD.WIDE R2, R7, 0x4, R2 ;  /* 0x0000000407027825 */ /* 0x002fca00078e0202 */
[----:B0-----:R-:W-:Y:S01]  /*08f0*/  STG.E desc[UR4][R2.64], R26 ;  /* 0x0000001a02007986 */ /* 0x001fe2000c101904 */
[----:B------:R-:W-:Y:S05]  /*0900*/  EXIT ;  /* 0x000000000000794d */ /* 0x000fea0003800000 */
.L_x_4:
[----:B------:R-:W-:-:S00]  /*0910*/  BRA `(.L_x_4) ;  /* 0xfffffffc00fc7947 */ /* 0x000fc0000383ffff */
[----:B------:R-:W-:-:S00]  /*0920*/  NOP ;  /* 0x0000000000007918 */ /* 0x000fc00000000000 */
        /* <DEDUP_REMOVED lines=13> */
.L_x_5:


//--------------------- .nv.shared.reserved.0     --------------------------
	.section	.nv.shared.reserved.0,"aw",@nobits
	.weak		__nv_reservedSMEM_offset_0_alias
	.size		__nv_reservedSMEM_offset_0_alias, 0, 64
	.other		__nv_reservedSMEM_offset_0_alias,@"STO_CUDA_RESERVED_SHARED STV_DEFAULT"
__nv_reservedSMEM_offset_0_alias:
	.zero		0
	.zero		64


//--------------------- .nv.constant0._Z27matrix_multiplication_tiledPfS_S_ii --------------------------
	.section	.nv.constant0._Z27matrix_multiplication_tiledPfS_S_ii,"a",@progbits
	.sectionflags	@""
	.align	4
.nv.constant0._Z27matrix_multiplication_tiledPfS_S_ii:
	.zero		928


//--------------------- SYMBOLS --------------------------

	.type		.nv.reservedSmem.offset0,@object
	.size		.nv.reservedSmem.offset0,0x4
